//
// Generated by NVIDIA NVVM Compiler
//
// Compiler Build ID: CL-36424714
// Cuda compilation tools, release 13.0, V13.0.88
// Based on NVVM 20.0.0
//

.version 9.0
.target sm_100
.address_size 64

	// .globl	_Z8inverterPiS_i

.visible .entry _Z8inverterPiS_i(
	.param .u64 .ptr .align 1 _Z8inverterPiS_i_param_0,
	.param .u64 .ptr .align 1 _Z8inverterPiS_i_param_1,
	.param .u32 _Z8inverterPiS_i_param_2
)
{
	.reg .pred 	%p<2>;
	.reg .b32 	%r<38>;
	.reg .b64 	%rd<15>;

	ld.param.u64 	%rd7, [_Z8inverterPiS_i_param_0];
	ld.param.u64 	%rd8, [_Z8inverterPiS_i_param_1];
	cvta.to.global.u64 	%rd9, %rd8;
	cvta.to.global.u64 	%rd10, %rd7;
	mov.u32 	%r4, %tid.x;
	mul.wide.u32 	%rd11, %r4, 279552;
	or.b64  	%rd12, %rd11, 32;
	add.s64 	%rd14, %rd10, %rd12;
	add.s64 	%rd13, %rd9, %rd12;
	mov.b32 	%r37, 0;
$L__BB0_1:
	ld.global.u32 	%r5, [%rd14+-32];
	sub.s32 	%r6, 255, %r5;
	st.global.u32 	[%rd13+-32], %r6;
	bar.sync 	0;
	ld.global.u32 	%r7, [%rd14+-28];
	sub.s32 	%r8, 255, %r7;
	st.global.u32 	[%rd13+-28], %r8;
	bar.sync 	0;
	ld.global.u32 	%r9, [%rd14+-24];
	sub.s32 	%r10, 255, %r9;
	st.global.u32 	[%rd13+-24], %r10;
	bar.sync 	0;
	ld.global.u32 	%r11, [%rd14+-20];
	sub.s32 	%r12, 255, %r11;
	st.global.u32 	[%rd13+-20], %r12;
	bar.sync 	0;
	ld.global.u32 	%r13, [%rd14+-16];
	sub.s32 	%r14, 255, %r13;
	st.global.u32 	[%rd13+-16], %r14;
	bar.sync 	0;
	ld.global.u32 	%r15, [%rd14+-12];
	sub.s32 	%r16, 255, %r15;
	st.global.u32 	[%rd13+-12], %r16;
	bar.sync 	0;
	ld.global.u32 	%r17, [%rd14+-8];
	sub.s32 	%r18, 255, %r17;
	st.global.u32 	[%rd13+-8], %r18;
	bar.sync 	0;
	ld.global.u32 	%r19, [%rd14+-4];
	sub.s32 	%r20, 255, %r19;
	st.global.u32 	[%rd13+-4], %r20;
	bar.sync 	0;
	ld.global.u32 	%r21, [%rd14];
	sub.s32 	%r22, 255, %r21;
	st.global.u32 	[%rd13], %r22;
	bar.sync 	0;
	ld.global.u32 	%r23, [%rd14+4];
	sub.s32 	%r24, 255, %r23;
	st.global.u32 	[%rd13+4], %r24;
	bar.sync 	0;
	ld.global.u32 	%r25, [%rd14+8];
	sub.s32 	%r26, 255, %r25;
	st.global.u32 	[%rd13+8], %r26;
	bar.sync 	0;
	ld.global.u32 	%r27, [%rd14+12];
	sub.s32 	%r28, 255, %r27;
	st.global.u32 	[%rd13+12], %r28;
	bar.sync 	0;
	ld.global.u32 	%r29, [%rd14+16];
	sub.s32 	%r30, 255, %r29;
	st.global.u32 	[%rd13+16], %r30;
	bar.sync 	0;
	ld.global.u32 	%r31, [%rd14+20];
	sub.s32 	%r32, 255, %r31;
	st.global.u32 	[%rd13+20], %r32;
	bar.sync 	0;
	ld.global.u32 	%r33, [%rd14+24];
	sub.s32 	%r34, 255, %r33;
	st.global.u32 	[%rd13+24], %r34;
	bar.sync 	0;
	ld.global.u32 	%r35, [%rd14+28];
	sub.s32 	%r36, 255, %r35;
	st.global.u32 	[%rd13+28], %r36;
	bar.sync 	0;
	add.s32 	%r37, %r37, 16;
	add.s64 	%rd14, %rd14, 64;
	add.s64 	%rd13, %rd13, 64;
	setp.ne.s32 	%p1, %r37, 69888;
	@%p1 bra 	$L__BB0_1;
	ret;

}


// ===== COMPILED SASS (sm_100) =====

	.target	sm_100

	.elftype	@"ET_EXEC"


//--------------------- .note.nv.tkinfo           --------------------------
	.section	.note.nv.tkinfo,"",@"SHT_NOTE"
	.sectionflags	@"SHF_NOTE_NV_TKINFO"
	.tkinfo
        /*0018*/ 	.word	0x00000002
        /*0030*/ 	.string	""
        /*0030*/ 	.string	"ptxas"
        /*0030*/ 	.string	"Cuda compilation tools, release 13.0, V13.0.88"
        /*0030*/ 	.string	"Build cuda_13.0.r13.0/compiler.36424714_0"
        /*0030*/ 	.string	"-arch sm_100 -m 64 "



//--------------------- .note.nv.cuinfo           --------------------------
	.section	.note.nv.cuinfo,"",@"SHT_NOTE"
	.sectionflags	@"SHF_NOTE_NV_CUINFO"
        /*0018*/ 	.short	0x0002
        /*001a*/ 	.short	0x0064
        /*001c*/ 	.short	0x0082
	.zero		2


//--------------------- .nv.info                  --------------------------
	.section	.nv.info,"",@"SHT_CUDA_INFO"
	.align	4


	//----- nvinfo : EIATTR_REGCOUNT
	.align		4
        /*0000*/ 	.byte	0x04, 0x2f
        /*0002*/ 	.short	(.L_1 - .L_0)
	.align		4
.L_0:
        /*0004*/ 	.word	index@(_Z8inverterPiS_i)
        /*0008*/ 	.word	0x00000010


	//----- nvinfo : EIATTR_FRAME_SIZE
	.align		4
.L_1:
        /*000c*/ 	.byte	0x04, 0x11
        /*000e*/ 	.short	(.L_3 - .L_2)
	.align		4
.L_2:
        /*0010*/ 	.word	index@(_Z8inverterPiS_i)
        /*0014*/ 	.word	0x00000000


	//----- nvinfo : EIATTR_MIN_STACK_SIZE
	.align		4
.L_3:
        /*0018*/ 	.byte	0x04, 0x12
        /*001a*/ 	.short	(.L_5 - .L_4)
	.align		4
.L_4:
        /*001c*/ 	.word	index@(_Z8inverterPiS_i)
        /*0020*/ 	.word	0x00000000
.L_5:


//--------------------- .nv.compat                --------------------------
	.section	.nv.compat,"",@"SHT_CUDA_COMPAT_INFO"
	.align	4
        /*0000*/ 	.byte	0x02, 0x09, 0x00, 0x00, 0x02, 0x02, 0x01, 0x00, 0x02, 0x05, 0x05, 0x00, 0x03, 0x07, 0x01, 0x01
        /*0010*/ 	.byte	0x02, 0x03, 0x00, 0x00, 0x02, 0x06, 0x01, 0x00, 0x04, 0x0b, 0x08, 0x00, 0x09, 0x00, 0x00, 0x00
        /*0020*/ 	.byte	0x00, 0x00, 0x00, 0x00


//--------------------- .nv.info._Z8inverterPiS_i --------------------------
	.section	.nv.info._Z8inverterPiS_i,"",@"SHT_CUDA_INFO"
	.sectionflags	@""
	.align	4


	//----- nvinfo : EIATTR_CUDA_API_VERSION
	.align		4
        /*0000*/ 	.byte	0x04, 0x37
        /*0002*/ 	.short	(.L_7 - .L_6)
.L_6:
        /*0004*/ 	.word	0x00000082


	//----- nvinfo : EIATTR_KPARAM_INFO
	.align		4
.L_7:
        /*0008*/ 	.byte	0x04, 0x17
        /*000a*/ 	.short	(.L_9 - .L_8)
.L_8:
        /*000c*/ 	.word	0x00000000
        /*0010*/ 	.short	0x0002
        /*0012*/ 	.short	0x0010
        /*0014*/ 	.byte	0x00, 0xf0, 0x11, 0x00


	//----- nvinfo : EIATTR_KPARAM_INFO
	.align		4
.L_9:
        /*0018*/ 	.byte	0x04, 0x17
        /*001a*/ 	.short	(.L_11 - .L_10)
.L_10:
        /*001c*/ 	.word	0x00000000
        /*0020*/ 	.short	0x0001
        /*0022*/ 	.short	0x0008
        /*0024*/ 	.byte	0x00, 0xf5, 0x21, 0x00


	//----- nvinfo : EIATTR_KPARAM_INFO
	.align		4
.L_11:
        /*0028*/ 	.byte	0x04, 0x17
        /*002a*/ 	.short	(.L_13 - .L_12)
.L_12:
        /*002c*/ 	.word	0x00000000
        /*0030*/ 	.short	0x0000
        /*0032*/ 	.short	0x0000
        /*0034*/ 	.byte	0x00, 0xf5, 0x21, 0x00


	//----- nvinfo : EIATTR_SPARSE_MMA_MASK
	.align		4
.L_13:
        /*0038*/ 	.byte	0x03, 0x50
        /*003a*/ 	.short	0x0000


	//----- nvinfo : EIATTR_MAXREG_COUNT
	.align		4
        /*003c*/ 	.byte	0x03, 0x1b
        /*003e*/ 	.short	0x00ff


	//----- nvinfo : EIATTR_NUM_BARRIERS
	.align		4
        /*0040*/ 	.byte	0x02, 0x4c
        /*0042*/ 	.byte	0x01
	.zero		1


	//----- nvinfo : EIATTR_MERCURY_ISA_VERSION
	.align		4
        /*0044*/ 	.byte	0x03, 0x5f
        /*0046*/ 	.short	0x0101


	//----- nvinfo : EIATTR_VRC_CTA_INIT_COUNT
	.align		4
        /*0048*/ 	.byte	0x02, 0x4a
	.zero		1
	.zero		1


	//----- nvinfo : EIATTR_EXIT_INSTR_OFFSETS
	.align		4
        /*004c*/ 	.byte	0x04, 0x1c
        /*004e*/ 	.short	(.L_15 - .L_14)


	//   ....[0]....
.L_14:
        /*0050*/ 	.word	0x00000560


	//----- nvinfo : EIATTR_CBANK_PARAM_SIZE
	.align		4
.L_15:
        /*0054*/ 	.byte	0x03, 0x19
        /*0056*/ 	.short	0x0014


	//----- nvinfo : EIATTR_PARAM_CBANK
	.align		4
        /*0058*/ 	.byte	0x04, 0x0a
        /*005a*/ 	.short	(.L_17 - .L_16)
	.align		4
.L_16:
        /*005c*/ 	.word	index@(.nv.constant0._Z8inverterPiS_i)
        /*0060*/ 	.short	0x0380
        /*0062*/ 	.short	0x0014


	//----- nvinfo : EIATTR_SW_WAR
	.align		4
.L_17:
        /*0064*/ 	.byte	0x04, 0x36
        /*0066*/ 	.short	(.L_19 - .L_18)
.L_18:
        /*0068*/ 	.word	0x00000008
.L_19:


//--------------------- .nv.callgraph             --------------------------
	.section	.nv.callgraph,"",@"SHT_CUDA_CALLGRAPH"
	.align	4
	.sectionentsize	8
	.align		4
        /*0000*/ 	.word	0x00000000
	.align		4
        /*0004*/ 	.word	0xffffffff
	.align		4
        /*0008*/ 	.word	0x00000000
	.align		4
        /*000c*/ 	.word	0xfffffffe
	.align		4
        /*0010*/ 	.word	0x00000000
	.align		4
        /*0014*/ 	.word	0xfffffffd
	.align		4
        /*0018*/ 	.word	0x00000000
	.align		4
        /*001c*/ 	.word	0xfffffffc


//--------------------- .text._Z8inverterPiS_i    --------------------------
	.section	.text._Z8inverterPiS_i,"ax",@progbits
	.align	128
        .global         _Z8inverterPiS_i
        .type           _Z8inverterPiS_i,@function
        .size           _Z8inverterPiS_i,(.L_x_2 - _Z8inverterPiS_i)
        .other          _Z8inverterPiS_i,@"STO_CUDA_ENTRY STV_DEFAULT"
_Z8inverterPiS_i:
.text._Z8inverterPiS_i:
[----:B------:R-:W-:Y:S01]  /*0000*/  LDC R1, c[0x0][0x37c] ;  /* 0x0000df00ff017b82 */ /* 0x000fe20000000800 */
[----:B------:R-:W0:Y:S01]  /*0010*/  S2R R2, SR_TID.X ;  /* 0x0000000000027919 */ /* 0x000e220000002100 */
[----:B------:R-:W1:Y:S01]  /*0020*/  LDCU.128 UR8, c[0x0][0x380] ;  /* 0x00007000ff0877ac */ /* 0x000e620008000c00 */
[----:B------:R-:W2:Y:S01]  /*0030*/  LDCU.64 UR6, c[0x0][0x358] ;  /* 0x00006b00ff0677ac */ /* 0x000ea20008000a00 */
[----:B------:R-:W-:Y:S01]  /*0040*/  UMOV UR4, URZ ;  /* 0x000000ff00047c82 */ /* 0x000fe20008000000 */
[----:B0-----:R-:W-:-:S03]  /*0050*/  IMAD.WIDE.U32 R2, R2, 0x44400, RZ ;  /* 0x0004440002027825 */ /* 0x001fc600078e00ff */
[----:B------:R-:W-:-:S04]  /*0060*/  LOP3.LUT R6, R2, 0x20, RZ, 0xfc, !PT ;  /* 0x0000002002067812 */ /* 0x000fc800078efcff */
[C---:B-1----:R-:W-:Y:S02]  /*0070*/  IADD3 R0, P0, PT, R6.reuse, UR8, RZ ;  /* 0x0000000806007c10 */ /* 0x042fe4000ff1e0ff */
[----:B------:R-:W-:Y:S02]  /*0080*/  IADD3 R6, P1, PT, R6, UR10, RZ ;  /* 0x0000000a06067c10 */ /* 0x000fe4000ff3e0ff */
[C---:B------:R-:W-:Y:S02]  /*0090*/  IADD3.X R13, PT, PT, R3.reuse, UR9, RZ, P0, !PT ;  /* 0x00000009030d7c10 */ /* 0x040fe400087fe4ff */
[----:B--2---:R-:W-:-:S09]  /*00a0*/  IADD3.X R9, PT, PT, R3, UR11, RZ, P1, !PT ;  /* 0x0000000b03097c10 */ /* 0x004fd20008ffe4ff */
.L_x_0:
[----:B------:R-:W-:Y:S02]  /*00b0*/  IMAD.MOV.U32 R2, RZ, RZ, R0 ;  /* 0x000000ffff027224 */ /* 0x000fe400078e0000 */
[----:B------:R-:W-:-:S05]  /*00c0*/  IMAD.MOV.U32 R3, RZ, RZ, R13 ;  /* 0x000000ffff037224 */ /* 0x000fca00078e000d */
[----:B------:R-:W2:Y:S01]  /*00d0*/  LDG.E R0, desc[UR6][R2.64+-0x20] ;  /* 0xffffe00602007981 */ /* 0x000ea2000c1e1900 */
[----:B-1----:R-:W-:Y:S02]  /*00e0*/  IMAD.MOV.U32 R4, RZ, RZ, R6 ;  /* 0x000000ffff047224 */ /* 0x002fe400078e0006 */
[----:B------:R-:W-:Y:S01]  /*00f0*/  IMAD.MOV.U32 R5, RZ, RZ, R9 ;  /* 0x000000ffff057224 */ /* 0x000fe200078e0009 */
[----:B--2---:R-:W-:-:S05]  /*0100*/  IADD3 R7, PT, PT, -R0, 0xff, RZ ;  /* 0x000000ff00077810 */ /* 0x004fca0007ffe1ff */
[----:B------:R0:W-:Y:S01]  /*0110*/  STG.E desc[UR6][R4.64+-0x20], R7 ;  /* 0xffffe00704007986 */ /* 0x0001e2000c101906 */
[----:B------:R-:W-:Y:S06]  /*0120*/  BAR.SYNC.DEFER_BLOCKING 0x0 ;  /* 0x0000000000007b1d */ /* 0x000fec0000010000 */
[----:B------:R-:W2:Y:S02]  /*0130*/  LDG.E R0, desc[UR6][R2.64+-0x1c] ;  /* 0xffffe40602007981 */ /* 0x000ea4000c1e1900 */
[----:B--2---:R-:W-:-:S05]  /*0140*/  IADD3 R9, PT, PT, -R0, 0xff, RZ ;  /* 0x000000ff00097810 */ /* 0x004fca0007ffe1ff */
[----:B------:R1:W-:Y:S01]  /*0150*/  STG.E desc[UR6][R4.64+-0x1c], R9 ;  /* 0xffffe40904007986 */ /* 0x0003e2000c101906 */
[----:B------:R-:W-:Y:S06]  /*0160*/  BAR.SYNC.DEFER_BLOCKING 0x0 ;  /* 0x0000000000007b1d */ /* 0x000fec0000010000 */
[----:B------:R-:W2:Y:S02]  /*0170*/  LDG.E R0, desc[UR6][R2.64+-0x18] ;  /* 0xffffe80602007981 */ /* 0x000ea4000c1e1900 */
[----:B--2---:R-:W-:-:S05]  /*0180*/  IADD3 R11, PT, PT, -R0, 0xff, RZ ;  /* 0x000000ff000b7810 */ /* 0x004fca0007ffe1ff */
[----:B------:R2:W-:Y:S01]  /*0190*/  STG.E desc[UR6][R4.64+-0x18], R11 ;  /* 0xffffe80b04007986 */ /* 0x0005e2000c101906 */
[----:B------:R-:W-:Y:S06]  /*01a0*/  BAR.SYNC.DEFER_BLOCKING 0x0 ;  /* 0x0000000000007b1d */ /* 0x000fec0000010000 */
[----:B------:R-:W0:Y:S02]  /*01b0*/  LDG.E R0, desc[UR6][R2.64+-0x14] ;  /* 0xffffec0602007981 */ /* 0x000e24000c1e1900 */
[----:B0-----:R-:W-:-:S05]  /*01c0*/  IADD3 R7, PT, PT, -R0, 0xff, RZ ;  /* 0x000000ff00077810 */ /* 0x001fca0007ffe1ff */
[----:B------:R0:W-:Y:S01]  /*01d0*/  STG.E desc[UR6][R4.64+-0x14], R7 ;  /* 0xffffec0704007986 */ /* 0x0001e2000c101906 */
[----:B------:R-:W-:Y:S06]  /*01e0*/  BAR.SYNC.DEFER_BLOCKING 0x0 ;  /* 0x0000000000007b1d */ /* 0x000fec0000010000 */
[----:B------:R-:W1:Y:S02]  /*01f0*/  LDG.E R0, desc[UR6][R2.64+-0x10] ;  /* 0xfffff00602007981 */ /* 0x000e64000c1e1900 */
[----:B-1----:R-:W-:-:S05]  /*0200*/  IADD3 R9, PT, PT, -R0, 0xff, RZ ;  /* 0x000000ff00097810 */ /* 0x002fca0007ffe1ff */
        /* <DEDUP_REMOVED lines=32> */
[----:B------:R-:W-:Y:S01]  /*0410*/  STG.E desc[UR6][R4.64+0x10], R7 ;  /* 0x0000100704007986 */ /* 0x000fe2000c101906 */
        /* <DEDUP_REMOVED lines=9> */
[----:B------:R-:W2:Y:S01]  /*04b0*/  LDG.E R0, desc[UR6][R2.64+0x1c] ;  /* 0x00001c0602007981 */ /* 0x000ea2000c1e1900 */
[----:B------:R-:W-:Y:S01]  /*04c0*/  UIADD3 UR4, UPT, UPT, UR4, 0x10, URZ ;  /* 0x0000001004047890 */ /* 0x000fe2000fffe0ff */
[----:B------:R-:W-:-:S03]  /*04d0*/  IADD3 R6, P1, PT, R4, 0x40, RZ ;  /* 0x0000004004067810 */ /* 0x000fc60007f3e0ff */
[----:B------:R-:W-:Y:S02]  /*04e0*/  UISETP.NE.AND UP0, UPT, UR4, 0x11100, UPT ;  /* 0x000111000400788c */ /* 0x000fe4000bf05270 */
[----:B0-----:R-:W-:Y:S01]  /*04f0*/  IMAD.X R9, RZ, RZ, R5, P1 ;  /* 0x000000ffff097224 */ /* 0x001fe200008e0605 */
[----:B--2---:R-:W-:Y:S02]  /*0500*/  IADD3 R7, PT, PT, -R0, 0xff, RZ ;  /* 0x000000ff00077810 */ /* 0x004fe40007ffe1ff */
[----:B------:R-:W-:-:S03]  /*0510*/  IADD3 R0, P0, PT, R2, 0x40, RZ ;  /* 0x0000004002007810 */ /* 0x000fc60007f1e0ff */
[----:B------:R1:W-:Y:S02]  /*0520*/  STG.E desc[UR6][R4.64+0x1c], R7 ;  /* 0x00001c0704007986 */ /* 0x0003e4000c101906 */
[----:B------:R-:W-:Y:S01]  /*0530*/  IMAD.X R13, RZ, RZ, R3, P0 ;  /* 0x000000ffff0d7224 */ /* 0x000fe200000e0603 */
[----:B------:R-:W-:Y:S06]  /*0540*/  BAR.SYNC.DEFER_BLOCKING 0x0 ;  /* 0x0000000000007b1d */ /* 0x000fec0000010000 */
[----:B------:R-:W-:Y:S05]  /*0550*/  BRA.U UP0, `(.L_x_0) ;  /* 0xfffffff900d47547 */ /* 0x000fea000b83ffff */
[----:B------:R-:W-:Y:S05]  /*0560*/  EXIT ;  /* 0x000000000000794d */ /* 0x000fea0003800000 */
.L_x_1:
[----:B------:R-:W-:-:S00]  /*0570*/  BRA `(.L_x_1) ;  /* 0xfffffffc00fc7947 */ /* 0x000fc0000383ffff */
[----:B------:R-:W-:-:S00]  /*0580*/  NOP ;  /* 0x0000000000007918 */ /* 0x000fc00000000000 */
[----:B------:R-:W-:-:S00]  /*0590*/  NOP ;  /* 0x0000000000007918 */ /* 0x000fc00000000000 */
[----:B------:R-:W-:-:S00]  /*05a0*/  NOP ;  /* 0x0000000000007918 */ /* 0x000fc00000000000 */
[----:B------:R-:W-:-:S00]  /*05b0*/  NOP ;  /* 0x0000000000007918 */ /* 0x000fc00000000000 */
[----:B------:R-:W-:-:S00]  /*05c0*/  NOP ;  /* 0x0000000000007918 */ /* 0x000fc00000000000 */
[----:B------:R-:W-:-:S00]  /*05d0*/  NOP ;  /* 0x0000000000007918 */ /* 0x000fc00000000000 */
[----:B------:R-:W-:-:S00]  /*05e0*/  NOP ;  /* 0x0000000000007918 */ /* 0x000fc00000000000 */
[----:B------:R-:W-:-:S00]  /*05f0*/  NOP ;  /* 0x0000000000007918 */ /* 0x000fc00000000000 */
.L_x_2:


//--------------------- .nv.shared.reserved.0     --------------------------
	.section	.nv.shared.reserved.0,"aw",@nobits
	.weak		__nv_reservedSMEM_offset_0_alias
	.size		__nv_reservedSMEM_offset_0_alias, 0, 64
	.other		__nv_reservedSMEM_offset_0_alias,@"STO_CUDA_RESERVED_SHARED STV_DEFAULT"
__nv_reservedSMEM_offset_0_alias:
	.zero		0
	.zero		64


//--------------------- .nv.constant0._Z8inverterPiS_i --------------------------
	.section	.nv.constant0._Z8inverterPiS_i,"a",@progbits
	.sectionflags	@""
	.align	4
.nv.constant0._Z8inverterPiS_i:
	.zero		916


//--------------------- SYMBOLS --------------------------

	.type		.nv.reservedSmem.offset0,@object
	.size		.nv.reservedSmem.offset0,0x4
